	.headerflags	@"EF_CUDA_TEXMODE_UNIFIED EF_CUDA_64BIT_ADDRESS EF_CUDA_ACCELERATORS EF_CUDA_SM90 EF_CUDA_VIRTUAL_SM(EF_CUDA_SM90)"
	.elftype	@"ET_EXEC"


//--------------------- .nv.info                  --------------------------
	.section	.nv.info,"",@"SHT_CUDA_INFO"
	.align	4


	//----- nvinfo : EIATTR_REGCOUNT
	.align		4
        /*0000*/ 	.byte	0x04, 0x2f
        /*0002*/ 	.short	(.L_1 - .L_0)
	.align		4
.L_0:
        /*0004*/ 	.word	index@(triton_poi_fused__to_copy_add_arange_mul_24)
        /*0008*/ 	.word	0x00000009


	//----- nvinfo : EIATTR_MIN_STACK_SIZE
	.align		4
.L_1:
        /*000c*/ 	.byte	0x04, 0x12
        /*000e*/ 	.short	(.L_3 - .L_2)
	.align		4
.L_2:
        /*0010*/ 	.word	index@(triton_poi_fused__to_copy_add_arange_mul_24)
        /*0014*/ 	.word	0x00000000


	//----- nvinfo : EIATTR_FRAME_SIZE
	.align		4
.L_3:
        /*0018*/ 	.byte	0x04, 0x11
        /*001a*/ 	.short	(.L_5 - .L_4)
	.align		4
.L_4:
        /*001c*/ 	.word	index@(triton_poi_fused__to_copy_add_arange_mul_24)
        /*0020*/ 	.word	0x00000000


	//----- nvinfo : EIATTR_MIN_STACK_SIZE
	.align		4
.L_5:
        /*0024*/ 	.byte	0x04, 0x12
        /*0026*/ 	.short	(.L_7 - .L_6)
	.align		4
.L_6:
        /*0028*/ 	.word	index@(triton_poi_fused__to_copy_add_arange_mul_24)
        /*002c*/ 	.word	0x00000000
.L_7:


//--------------------- .nv.info.triton_poi_fused__to_copy_add_arange_mul_24 --------------------------
	.section	.nv.info.triton_poi_fused__to_copy_add_arange_mul_24,"",@"SHT_CUDA_INFO"
	.sectionflags	@""
	.align	4


	//----- nvinfo : EIATTR_CUDA_API_VERSION
	.align		4
        /*0000*/ 	.byte	0x04, 0x37
        /*0002*/ 	.short	(.L_9 - .L_8)
.L_8:
        /*0004*/ 	.word	0x0000007c


	//----- nvinfo : EIATTR_KPARAM_INFO
	.align		4
.L_9:
        /*0008*/ 	.byte	0x04, 0x17
        /*000a*/ 	.short	(.L_11 - .L_10)
.L_10:
        /*000c*/ 	.word	0x00000000
        /*0010*/ 	.short	0x0001
        /*0012*/ 	.short	0x0008
        /*0014*/ 	.byte	0x00, 0xf0, 0x11, 0x00


	//----- nvinfo : EIATTR_KPARAM_INFO
	.align		4
.L_11:
        /*0018*/ 	.byte	0x04, 0x17
        /*001a*/ 	.short	(.L_13 - .L_12)
.L_12:
        /*001c*/ 	.word	0x00000000
        /*0020*/ 	.short	0x0000
        /*0022*/ 	.short	0x0000
        /*0024*/ 	.byte	0x00, 0xf4, 0x21, 0x00


	//----- nvinfo : EIATTR_SPARSE_MMA_MASK
	.align		4
.L_13:
        /*0028*/ 	.byte	0x03, 0x50
        /*002a*/ 	.short	0x0000


	//----- nvinfo : EIATTR_MAXREG_COUNT
	.align		4
        /*002c*/ 	.byte	0x03, 0x1b
        /*002e*/ 	.short	0x00ff


	//----- nvinfo : EIATTR_EXIT_INSTR_OFFSETS
	.align		4
        /*0030*/ 	.byte	0x04, 0x1c
        /*0032*/ 	.short	(.L_15 - .L_14)


	//   ....[0]....
.L_14:
        /*0034*/ 	.word	0x000000d0


	//   ....[1]....
        /*0038*/ 	.word	0x00000100


	//----- nvinfo : EIATTR_REQNTID
	.align		4
.L_15:
        /*003c*/ 	.byte	0x04, 0x10
        /*003e*/ 	.short	(.L_17 - .L_16)
.L_16:
        /*0040*/ 	.word	0x00000020
        /*0044*/ 	.word	0x00000001
        /*0048*/ 	.word	0x00000001


	//----- nvinfo : EIATTR_CBANK_PARAM_SIZE
	.align		4
.L_17:
        /*004c*/ 	.byte	0x03, 0x19
        /*004e*/ 	.short	0x000c


	//----- nvinfo : EIATTR_PARAM_CBANK
	.align		4
        /*0050*/ 	.byte	0x04, 0x0a
        /*0052*/ 	.short	(.L_19 - .L_18)
	.align		4
.L_18:
        /*0054*/ 	.word	index@(.nv.constant0.triton_poi_fused__to_copy_add_arange_mul_24)
        /*0058*/ 	.short	0x0210
        /*005a*/ 	.short	0x000c


	//----- nvinfo : EIATTR_SW_WAR
	.align		4
.L_19:
        /*005c*/ 	.byte	0x04, 0x36
        /*005e*/ 	.short	(.L_21 - .L_20)
.L_20:
        /*0060*/ 	.word	0x00000008
.L_21:


//--------------------- .nv.callgraph             --------------------------
	.section	.nv.callgraph,"",@"SHT_CUDA_CALLGRAPH"
	.align	4
	.sectionentsize	8
	.align		4
        /*0000*/ 	.word	0x00000000
	.align		4
        /*0004*/ 	.word	0xffffffff
	.align		4
        /*0008*/ 	.word	0x00000000
	.align		4
        /*000c*/ 	.word	0xfffffffe
	.align		4
        /*0010*/ 	.word	0x00000000
	.align		4
        /*0014*/ 	.word	0xfffffffd
	.align		4
        /*0018*/ 	.word	0x00000000
	.align		4
        /*001c*/ 	.word	0xfffffffc


//--------------------- .text.triton_poi_fused__to_copy_add_arange_mul_24 --------------------------
	.section	.text.triton_poi_fused__to_copy_add_arange_mul_24,"ax",@progbits
	.align	128
        .global         triton_poi_fused__to_copy_add_arange_mul_24
        .type           triton_poi_fused__to_copy_add_arange_mul_24,@function
        .size           triton_poi_fused__to_copy_add_arange_mul_24,(.L_x_1 - triton_poi_fused__to_copy_add_arange_mul_24)
        .other          triton_poi_fused__to_copy_add_arange_mul_24,@"STO_CUDA_ENTRY STV_DEFAULT"
triton_poi_fused__to_copy_add_arange_mul_24:
.text.triton_poi_fused__to_copy_add_arange_mul_24:
[----:B------:R-:W0:Y:S02]  /*0000*/  LDC R1, c[0x0][0x28] ;  /* 0x00000a00ff017b82 */ /* 0x000e240000000800 */
[----:B------:R-:W1:Y:S01]  /*0010*/  S2R R6, SR_TID.X ;  /* 0x0000000000067919 */ /* 0x000e620000002100 */
[----:B------:R-:W2:Y:S01]  /*0020*/  LDC.64 R2, c[0x0][0x210] ;  /* 0x00008400ff027b82 */ /* 0x000ea20000000a00 */
[----:B------:R-:W3:Y:S01]  /*0030*/  S2R R5, SR_CTAID.X ;  /* 0x0000000000057919 */ /* 0x000ee20000002500 */
[C---:B-1----:R-:W-:Y:S02]  /*0040*/  LOP3.LUT R0, R6.reuse, 0xf, RZ, 0xc0, !PT ;  /* 0x0000000f06007812 */ /* 0x042fe400078ec0ff */
[----:B------:R-:W-:-:S03]  /*0050*/  LOP3.LUT P0, RZ, R6, 0x10, RZ, 0xc0, !PT ;  /* 0x0000001006ff7812 */ /* 0x000fc6000780c0ff */
[----:B---3--:R-:W-:-:S04]  /*0060*/  IMAD R5, R5, 0x10, R0 ;  /* 0x0000001005057824 */ /* 0x008fc800078e0200 */
[C---:B--2---:R-:W-:Y:S01]  /*0070*/  IMAD.WIDE R2, R5.reuse, 0x8, R2 ;  /* 0x0000000805027825 */ /* 0x044fe200078e0202 */
[----:B------:R-:W-:Y:S02]  /*0080*/  I2FP.F32.S32 R0, R5 ;  /* 0x0000000500007245 */ /* 0x000fe40000201400 */
[----:B------:R-:W-:-:S03]  /*0090*/  ISETP.LT.AND P0, PT, R5, 0x10, !P0 ;  /* 0x000000100500780c */ /* 0x000fc60004701270 */
[----:B------:R-:W-:-:S04]  /*00a0*/  FMUL R0, R0, 0.5 ;  /* 0x3f00000000007820 */ /* 0x000fc80000400000 */
[----:B------:R-:W1:Y:S02]  /*00b0*/  F2I.TRUNC.NTZ R4, R0 ;  /* 0x0000000000047305 */ /* 0x000e64000020f100 */
[----:B-1----:R-:W-:-:S04]  /*00c0*/  SHF.R.S32.HI R5, RZ, 0x1f, R4 ;  /* 0x0000001fff057819 */ /* 0x002fc80000011404 */
[----:B------:R-:W-:Y:S05]  /*00d0*/  @!P0 EXIT ;  /* 0x000000000000894d */ /* 0x000fea0003800000 */
[----:B------:R-:W-:Y:S02]  /*00e0*/  ULDC.64 UR4, c[0x0][0x208] ;  /* 0x0000820000047ab9 */ /* 0x000fe40000000a00 */
[----:B------:R-:W-:Y:S01]  /*00f0*/  STG.E.64 desc[UR4][R2.64], R4 ;  /* 0x0000000402007986 */ /* 0x000fe2000c101b04 */
[----:B------:R-:W-:Y:S05]  /*0100*/  EXIT ;  /* 0x000000000000794d */ /* 0x000fea0003800000 */
.L_x_0:
[----:B------:R-:W-:-:S00]  /*0110*/  BRA `(.L_x_0) ;  /* 0xfffffffc00fc7947 */ /* 0x000fc0000383ffff */
[----:B------:R-:W-:-:S00]  /*0120*/  NOP ;  /* 0x0000000000007918 */ /* 0x000fc00000000000 */
        /* <DEDUP_REMOVED lines=13> */
.L_x_1:


//--------------------- .nv.constant0.triton_poi_fused__to_copy_add_arange_mul_24 --------------------------
	.section	.nv.constant0.triton_poi_fused__to_copy_add_arange_mul_24,"a",@progbits
	.sectionflags	@""
	.align	4
.nv.constant0.triton_poi_fused__to_copy_add_arange_mul_24:
	.zero		540
